	.headerflags	@"EF_CUDA_TEXMODE_UNIFIED EF_CUDA_64BIT_ADDRESS EF_CUDA_ACCELERATORS EF_CUDA_SM90 EF_CUDA_VIRTUAL_SM(EF_CUDA_SM90)"
	.elftype	@"ET_EXEC"


//--------------------- .nv.info                  --------------------------
	.section	.nv.info,"",@"SHT_CUDA_INFO"
	.align	4


	//----- nvinfo : EIATTR_REGCOUNT
	.align		4
        /*0000*/ 	.byte	0x04, 0x2f
        /*0002*/ 	.short	(.L_2 - .L_1)
	.align		4
.L_1:
        /*0004*/ 	.word	index@(triton_poi_fused_gelu_3)
        /*0008*/ 	.word	0x0000000d


	//----- nvinfo : EIATTR_MIN_STACK_SIZE
	.align		4
.L_2:
        /*000c*/ 	.byte	0x04, 0x12
        /*000e*/ 	.short	(.L_4 - .L_3)
	.align		4
.L_3:
        /*0010*/ 	.word	index@(triton_poi_fused_gelu_3)
        /*0014*/ 	.word	0x00000000


	//----- nvinfo : EIATTR_FRAME_SIZE
	.align		4
.L_4:
        /*0018*/ 	.byte	0x04, 0x11
        /*001a*/ 	.short	(.L_6 - .L_5)
	.align		4
.L_5:
        /*001c*/ 	.word	index@(triton_poi_fused_gelu_3)
        /*0020*/ 	.word	0x00000000


	//----- nvinfo : EIATTR_MIN_STACK_SIZE
	.align		4
.L_6:
        /*0024*/ 	.byte	0x04, 0x12
        /*0026*/ 	.short	(.L_8 - .L_7)
	.align		4
.L_7:
        /*0028*/ 	.word	index@(triton_poi_fused_gelu_3)
        /*002c*/ 	.word	0x00000000
.L_8:


//--------------------- .nv.info.triton_poi_fused_gelu_3 --------------------------
	.section	.nv.info.triton_poi_fused_gelu_3,"",@"SHT_CUDA_INFO"
	.sectionflags	@""
	.align	4


	//----- nvinfo : EIATTR_CUDA_API_VERSION
	.align		4
        /*0000*/ 	.byte	0x04, 0x37
        /*0002*/ 	.short	(.L_10 - .L_9)
.L_9:
        /*0004*/ 	.word	0x0000007c


	//----- nvinfo : EIATTR_KPARAM_INFO
	.align		4
.L_10:
        /*0008*/ 	.byte	0x04, 0x17
        /*000a*/ 	.short	(.L_12 - .L_11)
.L_11:
        /*000c*/ 	.word	0x00000000
        /*0010*/ 	.short	0x0002
        /*0012*/ 	.short	0x0010
        /*0014*/ 	.byte	0x00, 0xf0, 0x11, 0x00


	//----- nvinfo : EIATTR_KPARAM_INFO
	.align		4
.L_12:
        /*0018*/ 	.byte	0x04, 0x17
        /*001a*/ 	.short	(.L_14 - .L_13)
.L_13:
        /*001c*/ 	.word	0x00000000
        /*0020*/ 	.short	0x0001
        /*0022*/ 	.short	0x0008
        /*0024*/ 	.byte	0x00, 0xf4, 0x21, 0x00


	//----- nvinfo : EIATTR_KPARAM_INFO
	.align		4
.L_14:
        /*0028*/ 	.byte	0x04, 0x17
        /*002a*/ 	.short	(.L_16 - .L_15)
.L_15:
        /*002c*/ 	.word	0x00000000
        /*0030*/ 	.short	0x0000
        /*0032*/ 	.short	0x0000
        /*0034*/ 	.byte	0x00, 0xf4, 0x21, 0x00


	//----- nvinfo : EIATTR_SPARSE_MMA_MASK
	.align		4
.L_16:
        /*0038*/ 	.byte	0x03, 0x50
        /*003a*/ 	.short	0x0000


	//----- nvinfo : EIATTR_MAXREG_COUNT
	.align		4
        /*003c*/ 	.byte	0x03, 0x1b
        /*003e*/ 	.short	0x00ff


	//----- nvinfo : EIATTR_EXIT_INSTR_OFFSETS
	.align		4
        /*0040*/ 	.byte	0x04, 0x1c
        /*0042*/ 	.short	(.L_18 - .L_17)


	//   ....[0]....
.L_17:
        /*0044*/ 	.word	0x000002f0


	//   ....[1]....
        /*0048*/ 	.word	0x00000310


	//----- nvinfo : EIATTR_REQNTID
	.align		4
.L_18:
        /*004c*/ 	.byte	0x04, 0x10
        /*004e*/ 	.short	(.L_20 - .L_19)
.L_19:
        /*0050*/ 	.word	0x00000080
        /*0054*/ 	.word	0x00000001
        /*0058*/ 	.word	0x00000001


	//----- nvinfo : EIATTR_CBANK_PARAM_SIZE
	.align		4
.L_20:
        /*005c*/ 	.byte	0x03, 0x19
        /*005e*/ 	.short	0x0014


	//----- nvinfo : EIATTR_PARAM_CBANK
	.align		4
        /*0060*/ 	.byte	0x04, 0x0a
        /*0062*/ 	.short	(.L_22 - .L_21)
	.align		4
.L_21:
        /*0064*/ 	.word	index@(.nv.constant0.triton_poi_fused_gelu_3)
        /*0068*/ 	.short	0x0210
        /*006a*/ 	.short	0x0014


	//----- nvinfo : EIATTR_SW_WAR
	.align		4
.L_22:
        /*006c*/ 	.byte	0x04, 0x36
        /*006e*/ 	.short	(.L_24 - .L_23)
.L_23:
        /*0070*/ 	.word	0x00000008
.L_24:


//--------------------- .nv.callgraph             --------------------------
	.section	.nv.callgraph,"",@"SHT_CUDA_CALLGRAPH"
	.align	4
	.sectionentsize	8
	.align		4
        /*0000*/ 	.word	0x00000000
	.align		4
        /*0004*/ 	.word	0xffffffff
	.align		4
        /*0008*/ 	.word	0x00000000
	.align		4
        /*000c*/ 	.word	0xfffffffe
	.align		4
        /*0010*/ 	.word	0x00000000
	.align		4
        /*0014*/ 	.word	0xfffffffd
	.align		4
        /*0018*/ 	.word	0x00000000
	.align		4
        /*001c*/ 	.word	0xfffffffc


//--------------------- .nv.constant4             --------------------------
	.section	.nv.constant4,"a",@progbits
	.align	8
	.align		8
.nv.constant4:
        /*0000*/ 	.dword	_$_str


//--------------------- .text.triton_poi_fused_gelu_3 --------------------------
	.section	.text.triton_poi_fused_gelu_3,"ax",@progbits
	.align	128
        .global         triton_poi_fused_gelu_3
        .type           triton_poi_fused_gelu_3,@function
        .size           triton_poi_fused_gelu_3,(.L_x_1 - triton_poi_fused_gelu_3)
        .other          triton_poi_fused_gelu_3,@"STO_CUDA_ENTRY STV_DEFAULT"
triton_poi_fused_gelu_3:
.text.triton_poi_fused_gelu_3:
[----:B------:R-:W0:Y:S02]  /*0000*/  LDC R1, c[0x0][0x28] ;  /* 0x00000a00ff017b82 */ /* 0x000e240000000800 */
[----:B------:R-:W1:Y:S01]  /*0010*/  S2R R0, SR_TID.X ;  /* 0x0000000000007919 */ /* 0x000e620000002100 */
[----:B------:R-:W2:Y:S01]  /*0020*/  LDC.64 R2, c[0x0][0x210] ;  /* 0x00008400ff027b82 */ /* 0x000ea20000000a00 */
[----:B------:R-:W-:Y:S01]  /*0030*/  HFMA2.MMA R4, -RZ, RZ, 0, 0 ;  /* 0x00000000ff047435 */ /* 0x000fe200000001ff */
[----:B------:R-:W-:Y:S01]  /*0040*/  ULDC.64 UR4, c[0x0][0x208] ;  /* 0x0000820000047ab9 */ /* 0x000fe20000000a00 */
[----:B------:R-:W3:Y:S01]  /*0050*/  S2R R5, SR_CTAID.X ;  /* 0x0000000000057919 */ /* 0x000ee20000002500 */
[----:B------:R-:W-:Y:S01]  /*0060*/  HFMA2.MMA R7, -RZ, RZ, 0.958984375, -6.1690807342529296875e-05 ;  /* 0x3bac840bff077435 */ /* 0x000fe200000001ff */
[----:B------:R-:W-:Y:S01]  /*0070*/  IMAD.MOV.U32 R6, RZ, RZ, -0x460a9f47 ;  /* 0xb9f560b9ff067424 */ /* 0x000fe200078e00ff */
[----:B------:R-:W-:Y:S01]  /*0080*/  HFMA2.MMA R8, -RZ, RZ, -1.26171875, -2.110004425048828125e-05 ;  /* 0xbd0c8162ff087435 */ /* 0x000fe200000001ff */
[----:B------:R-:W-:Y:S01]  /*0090*/  ULDC.64 UR6, c[0x0][0x218] ;  /* 0x0000860000067ab9 */ /* 0x000fe20000000a00 */
[----:B-1----:R-:W-:-:S04]  /*00a0*/  LOP3.LUT R0, R0, 0x7f, RZ, 0xc0, !PT ;  /* 0x0000007f00007812 */ /* 0x002fc800078ec0ff */
[----:B---3--:R-:W-:-:S04]  /*00b0*/  LEA R0, R5, R0, 0x7 ;  /* 0x0000000005007211 */ /* 0x008fc800078e38ff */
[C---:B------:R-:W-:Y:S01]  /*00c0*/  ISETP.GE.AND P0, PT, R0.reuse, 0x400, PT ;  /* 0x000004000000780c */ /* 0x040fe20003f06270 */
[----:B--2---:R-:W-:-:S12]  /*00d0*/  IMAD.WIDE R2, R0, 0x4, R2 ;  /* 0x0000000400027825 */ /* 0x004fd800078e0202 */
[----:B------:R1:W2:Y:S01]  /*00e0*/  @!P0 LDG.E R4, desc[UR4][R2.64] ;  /* 0x0000000402048981 */ /* 0x0002a2000c1e1900 */
[----:B------:R-:W-:Y:S01]  /*00f0*/  MOV R5, 0x3789ca3c ;  /* 0x3789ca3c00057802 */ /* 0x000fe20000000f00 */
[----:B-1----:R-:W-:Y:S01]  /*0100*/  HFMA2.MMA R3, -RZ, RZ, 1.853515625, -0.00091457366943359375 ;  /* 0x3f6a937eff037435 */ /* 0x002fe200000001ff */
[----:B------:R-:W-:Y:S02]  /*0110*/  IMAD.MOV.U32 R2, RZ, RZ, 0x3e1cf906 ;  /* 0x3e1cf906ff027424 */ /* 0x000fe400078e00ff */
[C---:B--2---:R-:W-:Y:S01]  /*0120*/  FMUL R10, R4.reuse, 0.70710676908493041992 ;  /* 0x3f3504f3040a7820 */ /* 0x044fe20000400000 */
[----:B------:R-:W-:-:S03]  /*0130*/  FMUL R4, R4, 0.5 ;  /* 0x3f00000004047820 */ /* 0x000fc60000400000 */
[----:B------:R-:W-:-:S05]  /*0140*/  FADD.FTZ R9, |R10|, -RZ ;  /* 0x800000ff0a097221 */ /* 0x000fca0000010200 */
[----:B------:R-:W-:-:S13]  /*0150*/  FSETP.GE.AND P1, PT, R9, 1.0029599666595458984, PT ;  /* 0x3f8060fe0900780b */ /* 0x000fda0003f26000 */
[----:B------:R-:W-:Y:S01]  /*0160*/  @!P1 MOV R5, 0x38b1e96a ;  /* 0x38b1e96a00059802 */ /* 0x000fe20000000f00 */
[----:B------:R-:W-:Y:S02]  /*0170*/  @!P1 IMAD.MOV.U32 R6, RZ, RZ, -0x45a8b2e0 ;  /* 0xba574d20ff069424 */ /* 0x000fe400078e00ff */
[----:B------:R-:W-:Y:S01]  /*0180*/  @!P1 FMUL R9, R10, R10 ;  /* 0x0000000a0a099220 */ /* 0x000fe20000400000 */
[----:B------:R-:W-:Y:S01]  /*0190*/  @!P1 MOV R7, 0x3baad5ea ;  /* 0x3baad5ea00079802 */ /* 0x000fe20000000f00 */
[----:B------:R-:W-:Y:S01]  /*01a0*/  @!P1 IMAD.MOV.U32 R2, RZ, RZ, 0x3de718af ;  /* 0x3de718afff029424 */ /* 0x000fe200078e00ff */
[----:B------:R-:W-:Y:S01]  /*01b0*/  @!P1 MOV R8, 0xbcdc1be7 ;  /* 0xbcdc1be700089802 */ /* 0x000fe20000000f00 */
[----:B------:R-:W-:Y:S01]  /*01c0*/  FFMA.FTZ R6, R9, R5, R6 ;  /* 0x0000000509067223 */ /* 0x000fe20000010006 */
[----:B------:R-:W-:Y:S02]  /*01d0*/  @!P1 MOV R3, 0xbec093ac ;  /* 0xbec093ac00039802 */ /* 0x000fe40000000f00 */
[----:B------:R-:W-:Y:S01]  /*01e0*/  MOV R5, 0x3f20d842 ;  /* 0x3f20d84200057802 */ /* 0x000fe20000000f00 */
[----:B------:R-:W-:Y:S01]  /*01f0*/  FFMA.FTZ R7, R6, R9, R7 ;  /* 0x0000000906077223 */ /* 0x000fe20000010007 */
[----:B------:R-:W-:-:S03]  /*0200*/  @!P1 MOV R5, 0x3e0375d3 ;  /* 0x3e0375d300059802 */ /* 0x000fc60000000f00 */
[----:B------:R-:W-:-:S04]  /*0210*/  FFMA.FTZ R7, R7, R9, R8 ;  /* 0x0000000907077223 */ /* 0x000fc80000010008 */
[----:B------:R-:W-:-:S04]  /*0220*/  FFMA.FTZ R2, R7, R9, R2 ;  /* 0x0000000907027223 */ /* 0x000fc80000010002 */
[----:B------:R-:W-:Y:S01]  /*0230*/  FFMA.FTZ R2, R2, R9, R3 ;  /* 0x0000000902027223 */ /* 0x000fe20000010003 */
[----:B------:R-:W-:-:S03]  /*0240*/  FSEL R3, -R9, R10, P1 ;  /* 0x0000000a09037208 */ /* 0x000fc60000800100 */
[----:B------:R-:W-:-:S04]  /*0250*/  FFMA.FTZ R2, R2, R9, R5 ;  /* 0x0000000902027223 */ /* 0x000fc80000010005 */
[----:B------:R-:W-:Y:S01]  /*0260*/  FFMA.FTZ R5, R2, R3, R3 ;  /* 0x0000000302057223 */ /* 0x000fe20000010003 */
[----:B------:R-:W-:-:S03]  /*0270*/  SHF.R.S32.HI R3, RZ, 0x1f, R0 ;  /* 0x0000001fff037819 */ /* 0x000fc60000011400 */
[----:B------:R-:W1:Y:S02]  /*0280*/  @P1 MUFU.EX2 R2, R5 ;  /* 0x0000000500021308 */ /* 0x000e640000000800 */
[----:B-1----:R-:W-:-:S05]  /*0290*/  @P1 FADD R2, -R2, 1 ;  /* 0x3f80000002021421 */ /* 0x002fca0000000100 */
[----:B------:R-:W-:Y:S02]  /*02a0*/  @P1 LOP3.LUT R5, R2, 0x80000000, R10, 0xf8, !PT ;  /* 0x8000000002051812 */ /* 0x000fe400078ef80a */
[----:B------:R-:W-:-:S03]  /*02b0*/  LEA R2, P1, R0, UR6, 0x2 ;  /* 0x0000000600027c11 */ /* 0x000fc6000f8210ff */
[----:B------:R-:W-:Y:S01]  /*02c0*/  FADD R7, R5, 1 ;  /* 0x3f80000005077421 */ /* 0x000fe20000000000 */
[----:B------:R-:W-:-:S03]  /*02d0*/  LEA.HI.X R3, R0, UR7, R3, 0x2, P1 ;  /* 0x0000000700037c11 */ /* 0x000fc600088f1403 */
[----:B------:R-:W-:Y:S01]  /*02e0*/  FMUL R7, R4, R7 ;  /* 0x0000000704077220 */ /* 0x000fe20000400000 */
[----:B------:R-:W-:Y:S06]  /*02f0*/  @P0 EXIT ;  /* 0x000000000000094d */ /* 0x000fec0003800000 */
[----:B------:R-:W-:Y:S01]  /*0300*/  STG.E desc[UR4][R2.64], R7 ;  /* 0x0000000702007986 */ /* 0x000fe2000c101904 */
[----:B------:R-:W-:Y:S05]  /*0310*/  EXIT ;  /* 0x000000000000794d */ /* 0x000fea0003800000 */
.L_x_0:
[----:B------:R-:W-:-:S00]  /*0320*/  BRA `(.L_x_0) ;  /* 0xfffffffc00fc7947 */ /* 0x000fc0000383ffff */
[----:B------:R-:W-:-:S00]  /*0330*/  NOP ;  /* 0x0000000000007918 */ /* 0x000fc00000000000 */
        /* <DEDUP_REMOVED lines=12> */
.L_x_1:


//--------------------- .nv.global.init           --------------------------
	.section	.nv.global.init,"aw",@progbits
.nv.global.init:
	.type		_$_str,@object
	.size		_$_str,(.L_0 - _$_str)
_$_str:
        /*0000*/ 	.byte	0x5f, 0x5f, 0x43, 0x55, 0x44, 0x41, 0x5f, 0x46, 0x54, 0x5a, 0x00
.L_0:


//--------------------- .nv.constant0.triton_poi_fused_gelu_3 --------------------------
	.section	.nv.constant0.triton_poi_fused_gelu_3,"a",@progbits
	.sectionflags	@""
	.align	4
.nv.constant0.triton_poi_fused_gelu_3:
	.zero		548
